//
// Generated by NVIDIA NVVM Compiler
//
// Compiler Build ID: CL-36424714
// Cuda compilation tools, release 13.0, V13.0.88
// Based on NVVM 20.0.0
//

.version 9.0
.target sm_100
.address_size 64

	// .globl	_Z11hello_worldv
.extern .func  (.param .b32 func_retval0) vprintf
(
	.param .b64 vprintf_param_0,
	.param .b64 vprintf_param_1
)
;
.global .align 1 .b8 $str[25] = {72, 101, 108, 108, 111, 32, 98, 105, 116, 99, 104, 44, 32, 37, 100, 44, 32, 37, 100, 44, 32, 37, 100, 10};
.global .align 1 .b8 $str$1[25] = {72, 101, 108, 108, 111, 32, 119, 111, 114, 108, 100, 44, 32, 37, 100, 44, 32, 37, 100, 44, 32, 37, 100, 10};

.visible .entry _Z11hello_worldv()
{
	.local .align 8 .b8 	__local_depot0[16];
	.reg .b64 	%SP;
	.reg .b64 	%SPL;
	.reg .b32 	%r<6>;
	.reg .b64 	%rd<5>;

	mov.u64 	%SPL, __local_depot0;
	cvta.local.u64 	%SP, %SPL;
	add.u64 	%rd1, %SP, 0;
	add.u64 	%rd2, %SPL, 0;
	mov.u32 	%r1, %ctaid.x;
	mov.u32 	%r2, %ctaid.y;
	mov.u32 	%r3, %ctaid.z;
	st.local.v2.u32 	[%rd2], {%r1, %r2};
	st.local.u32 	[%rd2+8], %r3;
	mov.u64 	%rd3, $str;
	cvta.global.u64 	%rd4, %rd3;
	{ // callseq 0, 0
	.param .b64 param0;
	st.param.b64 	[param0], %rd4;
	.param .b64 param1;
	st.param.b64 	[param1], %rd1;
	.param .b32 retval0;
	call.uni (retval0), 
	vprintf, 
	(
	param0, 
	param1
	);
	ld.param.b32 	%r4, [retval0];
	} // callseq 0
	ret;

}
	// .globl	_Z13hello_world_2v
.visible .entry _Z13hello_world_2v()
{
	.local .align 8 .b8 	__local_depot1[16];
	.reg .b64 	%SP;
	.reg .b64 	%SPL;
	.reg .b32 	%r<6>;
	.reg .b64 	%rd<5>;

	mov.u64 	%SPL, __local_depot1;
	cvta.local.u64 	%SP, %SPL;
	add.u64 	%rd1, %SP, 0;
	add.u64 	%rd2, %SPL, 0;
	mov.u32 	%r1, %ntid.x;
	mov.u32 	%r2, %ntid.y;
	mov.u32 	%r3, %ntid.z;
	st.local.v2.u32 	[%rd2], {%r1, %r2};
	st.local.u32 	[%rd2+8], %r3;
	mov.u64 	%rd3, $str$1;
	cvta.global.u64 	%rd4, %rd3;
	{ // callseq 1, 0
	.param .b64 param0;
	st.param.b64 	[param0], %rd4;
	.param .b64 param1;
	st.param.b64 	[param1], %rd1;
	.param .b32 retval0;
	call.uni (retval0), 
	vprintf, 
	(
	param0, 
	param1
	);
	ld.param.b32 	%r4, [retval0];
	} // callseq 1
	ret;

}


// ===== COMPILED SASS (sm_100) =====

	.target	sm_100

	.elftype	@"ET_EXEC"


//--------------------- .note.nv.tkinfo           --------------------------
	.section	.note.nv.tkinfo,"",@"SHT_NOTE"
	.sectionflags	@"SHF_NOTE_NV_TKINFO"
	.tkinfo
        /*0018*/ 	.word	0x00000002
        /*0030*/ 	.string	""
        /*0030*/ 	.string	"ptxas"
        /*0030*/ 	.string	"Cuda compilation tools, release 13.0, V13.0.88"
        /*0030*/ 	.string	"Build cuda_13.0.r13.0/compiler.36424714_0"
        /*0030*/ 	.string	"-arch sm_100 -m 64 "



//--------------------- .note.nv.cuinfo           --------------------------
	.section	.note.nv.cuinfo,"",@"SHT_NOTE"
	.sectionflags	@"SHF_NOTE_NV_CUINFO"
        /*0018*/ 	.short	0x0002
        /*001a*/ 	.short	0x0064
        /*001c*/ 	.short	0x0082
	.zero		2


//--------------------- .nv.info                  --------------------------
	.section	.nv.info,"",@"SHT_CUDA_INFO"
	.align	4


	//----- nvinfo : EIATTR_REGCOUNT
	.align		4
        /*0000*/ 	.byte	0x04, 0x2f
        /*0002*/ 	.short	(.L_3 - .L_2)
	.align		4
.L_2:
        /*0004*/ 	.word	index@(_Z11hello_worldv)
        /*0008*/ 	.word	0x00000018


	//----- nvinfo : EIATTR_FRAME_SIZE
	.align		4
.L_3:
        /*000c*/ 	.byte	0x04, 0x11
        /*000e*/ 	.short	(.L_5 - .L_4)
	.align		4
.L_4:
        /*0010*/ 	.word	index@(_Z11hello_worldv)
        /*0014*/ 	.word	0x00000010


	//----- nvinfo : EIATTR_REGCOUNT
	.align		4
.L_5:
        /*0018*/ 	.byte	0x04, 0x2f
        /*001a*/ 	.short	(.L_7 - .L_6)
	.align		4
.L_6:
        /*001c*/ 	.word	index@(_Z13hello_world_2v)
        /*0020*/ 	.word	0x00000018


	//----- nvinfo : EIATTR_FRAME_SIZE
	.align		4
.L_7:
        /*0024*/ 	.byte	0x04, 0x11
        /*0026*/ 	.short	(.L_9 - .L_8)
	.align		4
.L_8:
        /*0028*/ 	.word	index@(_Z13hello_world_2v)
        /*002c*/ 	.word	0x00000010


	//----- nvinfo : EIATTR_MIN_STACK_SIZE
	.align		4
.L_9:
        /*0030*/ 	.byte	0x04, 0x12
        /*0032*/ 	.short	(.L_11 - .L_10)
	.align		4
.L_10:
        /*0034*/ 	.word	index@(_Z13hello_world_2v)
        /*0038*/ 	.word	0x00000010


	//----- nvinfo : EIATTR_MIN_STACK_SIZE
	.align		4
.L_11:
        /*003c*/ 	.byte	0x04, 0x12
        /*003e*/ 	.short	(.L_13 - .L_12)
	.align		4
.L_12:
        /*0040*/ 	.word	index@(_Z11hello_worldv)
        /*0044*/ 	.word	0x00000010
.L_13:


//--------------------- .nv.compat                --------------------------
	.section	.nv.compat,"",@"SHT_CUDA_COMPAT_INFO"
	.align	4
        /*0000*/ 	.byte	0x02, 0x09, 0x00, 0x00, 0x02, 0x02, 0x01, 0x00, 0x02, 0x05, 0x05, 0x00, 0x03, 0x07, 0x01, 0x01
        /*0010*/ 	.byte	0x02, 0x03, 0x00, 0x00, 0x02, 0x06, 0x01, 0x00, 0x04, 0x0b, 0x08, 0x00, 0x09, 0x00, 0x00, 0x00
        /*0020*/ 	.byte	0x00, 0x00, 0x00, 0x00


//--------------------- .nv.info._Z13hello_world_2v --------------------------
	.section	.nv.info._Z13hello_world_2v,"",@"SHT_CUDA_INFO"
	.sectionflags	@""
	.align	4


	//----- nvinfo : EIATTR_CUDA_API_VERSION
	.align		4
        /*0000*/ 	.byte	0x04, 0x37
        /*0002*/ 	.short	(.L_15 - .L_14)
.L_14:
        /*0004*/ 	.word	0x00000082


	//----- nvinfo : EIATTR_SPARSE_MMA_MASK
	.align		4
.L_15:
        /*0008*/ 	.byte	0x03, 0x50
        /*000a*/ 	.short	0x0000


	//----- nvinfo : EIATTR_MAXREG_COUNT
	.align		4
        /*000c*/ 	.byte	0x03, 0x1b
        /*000e*/ 	.short	0x00ff


	//----- nvinfo : EIATTR_EXTERNS
	.align		4
        /*0010*/ 	.byte	0x04, 0x0f
        /*0012*/ 	.short	(.L_17 - .L_16)


	//   ....[0]....
	.align		4
.L_16:
        /*0014*/ 	.word	index@(vprintf)


	//----- nvinfo : EIATTR_MERCURY_ISA_VERSION
	.align		4
.L_17:
        /*0018*/ 	.byte	0x03, 0x5f
        /*001a*/ 	.short	0x0101


	//----- nvinfo : EIATTR_VRC_CTA_INIT_COUNT
	.align		4
        /*001c*/ 	.byte	0x02, 0x4a
	.zero		1
	.zero		1


	//----- nvinfo : EIATTR_SYSCALL_OFFSETS
	.align		4
        /*0020*/ 	.byte	0x04, 0x46
        /*0022*/ 	.short	(.L_19 - .L_18)


	//   ....[0]....
.L_18:
        /*0024*/ 	.word	0x00000110


	//----- nvinfo : EIATTR_EXIT_INSTR_OFFSETS
	.align		4
.L_19:
        /*0028*/ 	.byte	0x04, 0x1c
        /*002a*/ 	.short	(.L_21 - .L_20)


	//   ....[0]....
.L_20:
        /*002c*/ 	.word	0x00000120


	//----- nvinfo : EIATTR_SW_WAR
	.align		4
.L_21:
        /*0030*/ 	.byte	0x04, 0x36
        /*0032*/ 	.short	(.L_23 - .L_22)
.L_22:
        /*0034*/ 	.word	0x00000008
.L_23:


//--------------------- .nv.info._Z11hello_worldv --------------------------
	.section	.nv.info._Z11hello_worldv,"",@"SHT_CUDA_INFO"
	.sectionflags	@""
	.align	4


	//----- nvinfo : EIATTR_CUDA_API_VERSION
	.align		4
        /*0000*/ 	.byte	0x04, 0x37
        /*0002*/ 	.short	(.L_25 - .L_24)
.L_24:
        /*0004*/ 	.word	0x00000082


	//----- nvinfo : EIATTR_SPARSE_MMA_MASK
	.align		4
.L_25:
        /*0008*/ 	.byte	0x03, 0x50
        /*000a*/ 	.short	0x0000


	//----- nvinfo : EIATTR_MAXREG_COUNT
	.align		4
        /*000c*/ 	.byte	0x03, 0x1b
        /*000e*/ 	.short	0x00ff


	//----- nvinfo : EIATTR_EXTERNS
	.align		4
        /*0010*/ 	.byte	0x04, 0x0f
        /*0012*/ 	.short	(.L_27 - .L_26)


	//   ....[0]....
	.align		4
.L_26:
        /*0014*/ 	.word	index@(vprintf)


	//----- nvinfo : EIATTR_MERCURY_ISA_VERSION
	.align		4
.L_27:
        /*0018*/ 	.byte	0x03, 0x5f
        /*001a*/ 	.short	0x0101


	//----- nvinfo : EIATTR_VRC_CTA_INIT_COUNT
	.align		4
        /*001c*/ 	.byte	0x02, 0x4a
	.zero		1
	.zero		1


	//----- nvinfo : EIATTR_SYSCALL_OFFSETS
	.align		4
        /*0020*/ 	.byte	0x04, 0x46
        /*0022*/ 	.short	(.L_29 - .L_28)


	//   ....[0]....
.L_28:
        /*0024*/ 	.word	0x00000110


	//----- nvinfo : EIATTR_EXIT_INSTR_OFFSETS
	.align		4
.L_29:
        /*0028*/ 	.byte	0x04, 0x1c
        /*002a*/ 	.short	(.L_31 - .L_30)


	//   ....[0]....
.L_30:
        /*002c*/ 	.word	0x00000120


	//----- nvinfo : EIATTR_SW_WAR
	.align		4
.L_31:
        /*0030*/ 	.byte	0x04, 0x36
        /*0032*/ 	.short	(.L_33 - .L_32)
.L_32:
        /*0034*/ 	.word	0x00000008
.L_33:


//--------------------- .nv.callgraph             --------------------------
	.section	.nv.callgraph,"",@"SHT_CUDA_CALLGRAPH"
	.align	4
	.sectionentsize	8
	.align		4
        /*0000*/ 	.word	0x00000000
	.align		4
        /*0004*/ 	.word	0xffffffff
	.align		4
        /*0008*/ 	.word	index@(_Z13hello_world_2v)
	.align		4
        /*000c*/ 	.word	index@(vprintf)
	.align		4
        /*0010*/ 	.word	index@(_Z11hello_worldv)
	.align		4
        /*0014*/ 	.word	index@(vprintf)
	.align		4
        /*0018*/ 	.word	0x00000000
	.align		4
        /*001c*/ 	.word	0xfffffffe
	.align		4
        /*0020*/ 	.word	0x00000000
	.align		4
        /*0024*/ 	.word	0xfffffffd
	.align		4
        /*0028*/ 	.word	0x00000000
	.align		4
        /*002c*/ 	.word	0xfffffffc


//--------------------- .nv.constant4             --------------------------
	.section	.nv.constant4,"a",@progbits
	.align	8
	.align		8
.nv.constant4:
        /*0000*/ 	.dword	vprintf
	.align		8
        /*0008*/ 	.dword	$str
	.align		8
        /*0010*/ 	.dword	$str$1


//--------------------- .text._Z13hello_world_2v  --------------------------
	.section	.text._Z13hello_world_2v,"ax",@progbits
	.align	128
        .global         _Z13hello_world_2v
        .type           _Z13hello_world_2v,@function
        .size           _Z13hello_world_2v,(.L_x_4 - _Z13hello_world_2v)
        .other          _Z13hello_world_2v,@"STO_CUDA_ENTRY STV_DEFAULT"
_Z13hello_world_2v:
.text._Z13hello_world_2v:
[----:B------:R-:W0:Y:S01]  /*0000*/  LDC R1, c[0x0][0x37c] ;  /* 0x0000df00ff017b82 */ /* 0x000e220000000800 */
[----:B------:R-:W1:Y:S07]  /*0010*/  LDCU UR5, c[0x0][0x2fc] ;  /* 0x00005f80ff0577ac */ /* 0x000e6e0008000800 */
[----:B------:R-:W2:Y:S01]  /*0020*/  LDC R8, c[0x0][0x360] ;  /* 0x0000d800ff087b82 */ /* 0x000ea20000000800 */
[----:B0-----:R-:W-:Y:S01]  /*0030*/  VIADD R1, R1, 0xfffffff0 ;  /* 0xfffffff001017836 */ /* 0x001fe20000000000 */
[----:B------:R-:W-:Y:S01]  /*0040*/  MOV R0, 0x0 ;  /* 0x0000000000007802 */ /* 0x000fe20000000f00 */
[----:B------:R-:W0:Y:S01]  /*0050*/  LDCU UR4, c[0x0][0x2f8] ;  /* 0x00005f00ff0477ac */ /* 0x000e220008000800 */
[----:B------:R-:W3:Y:S04]  /*0060*/  LDCU.64 UR6, c[0x4][0x10] ;  /* 0x01000200ff0677ac */ /* 0x000ee80008000a00 */
[----:B------:R-:W2:Y:S08]  /*0070*/  LDC R9, c[0x0][0x364] ;  /* 0x0000d900ff097b82 */ /* 0x000eb00000000800 */
[----:B------:R-:W4:Y:S01]  /*0080*/  LDC R10, c[0x0][0x368] ;  /* 0x0000da00ff0a7b82 */ /* 0x000f220000000800 */
[----:B0-----:R-:W-:-:S07]  /*0090*/  IADD3 R6, P0, PT, R1, UR4, RZ ;  /* 0x0000000401067c10 */ /* 0x001fce000ff1e0ff */
[----:B------:R0:W5:Y:S01]  /*00a0*/  LDC.64 R2, c[0x4][R0] ;  /* 0x0100000000027b82 */ /* 0x0001620000000a00 */
[----:B---3--:R-:W-:Y:S01]  /*00b0*/  IMAD.U32 R4, RZ, RZ, UR6 ;  /* 0x00000006ff047e24 */ /* 0x008fe2000f8e00ff */
[----:B------:R-:W-:Y:S01]  /*00c0*/  MOV R5, UR7 ;  /* 0x0000000700057c02 */ /* 0x000fe20008000f00 */
[----:B-1----:R-:W-:Y:S01]  /*00d0*/  IMAD.X R7, RZ, RZ, UR5, P0 ;  /* 0x00000005ff077e24 */ /* 0x002fe200080e06ff */
[----:B--2---:R0:W-:Y:S04]  /*00e0*/  STL.64 [R1], R8 ;  /* 0x0000000801007387 */ /* 0x0041e80000100a00 */
[----:B----4-:R0:W-:Y:S02]  /*00f0*/  STL [R1+0x8], R10 ;  /* 0x0000080a01007387 */ /* 0x0101e40000100800 */
[----:B------:R-:W-:-:S07]  /*0100*/  LEPC R20, `(.L_x_0) ;  /* 0x000000001014794e */ /* 0x000fce0000000000 */
[----:B0----5:R-:W-:Y:S05]  /*0110*/  CALL.ABS.NOINC R2 ;  /* 0x0000000002007343 */ /* 0x021fea0003c00000 */
.L_x_0:
[----:B------:R-:W-:Y:S05]  /*0120*/  EXIT ;  /* 0x000000000000794d */ /* 0x000fea0003800000 */
.L_x_1:
[----:B------:R-:W-:-:S00]  /*0130*/  BRA `(.L_x_1) ;  /* 0xfffffffc00fc7947 */ /* 0x000fc0000383ffff */
[----:B------:R-:W-:-:S00]  /*0140*/  NOP ;  /* 0x0000000000007918 */ /* 0x000fc00000000000 */
        /* <DEDUP_REMOVED lines=11> */
.L_x_4:


//--------------------- .text._Z11hello_worldv    --------------------------
	.section	.text._Z11hello_worldv,"ax",@progbits
	.align	128
        .global         _Z11hello_worldv
        .type           _Z11hello_worldv,@function
        .size           _Z11hello_worldv,(.L_x_5 - _Z11hello_worldv)
        .other          _Z11hello_worldv,@"STO_CUDA_ENTRY STV_DEFAULT"
_Z11hello_worldv:
.text._Z11hello_worldv:
[----:B------:R-:W0:Y:S01]  /*0000*/  LDC R1, c[0x0][0x37c] ;  /* 0x0000df00ff017b82 */ /* 0x000e220000000800 */
[----:B------:R-:W1:Y:S01]  /*0010*/  S2R R8, SR_CTAID.X ;  /* 0x0000000000087919 */ /* 0x000e620000002500 */
[----:B0-----:R-:W-:Y:S01]  /*0020*/  VIADD R1, R1, 0xfffffff0 ;  /* 0xfffffff001017836 */ /* 0x001fe20000000000 */
[----:B------:R-:W-:Y:S01]  /*0030*/  MOV R0, 0x0 ;  /* 0x0000000000007802 */ /* 0x000fe20000000f00 */
[----:B------:R-:W0:Y:S01]  /*0040*/  LDCU UR4, c[0x0][0x2f8] ;  /* 0x00005f00ff0477ac */ /* 0x000e220008000800 */
[----:B------:R-:W1:Y:S03]  /*0050*/  S2R R9, SR_CTAID.Y ;  /* 0x0000000000097919 */ /* 0x000e660000002600 */
[----:B------:R2:W3:Y:S01]  /*0060*/  LDC.64 R2, c[0x4][R0] ;  /* 0x0100000000027b82 */ /* 0x0004e20000000a00 */
[----:B------:R-:W4:Y:S01]  /*0070*/  LDCU.64 UR6, c[0x4][0x8] ;  /* 0x01000100ff0677ac */ /* 0x000f220008000a00 */
[----:B------:R-:W5:Y:S01]  /*0080*/  S2R R10, SR_CTAID.Z ;  /* 0x00000000000a7919 */ /* 0x000f620000002700 */
[----:B------:R-:W2:Y:S01]  /*0090*/  LDCU UR5, c[0x0][0x2fc] ;  /* 0x00005f80ff0577ac */ /* 0x000ea20008000800 */
[----:B0-----:R-:W-:Y:S01]  /*00a0*/  IADD3 R6, P0, PT, R1, UR4, RZ ;  /* 0x0000000401067c10 */ /* 0x001fe2000ff1e0ff */
[----:B----4-:R-:W-:Y:S01]  /*00b0*/  IMAD.U32 R4, RZ, RZ, UR6 ;  /* 0x00000006ff047e24 */ /* 0x010fe2000f8e00ff */
[----:B------:R-:W-:-:S03]  /*00c0*/  MOV R5, UR7 ;  /* 0x0000000700057c02 */ /* 0x000fc60008000f00 */
[----:B--2---:R-:W-:Y:S01]  /*00d0*/  IMAD.X R7, RZ, RZ, UR5, P0 ;  /* 0x00000005ff077e24 */ /* 0x004fe200080e06ff */
[----:B-1----:R0:W-:Y:S04]  /*00e0*/  STL.64 [R1], R8 ;  /* 0x0000000801007387 */ /* 0x0021e80000100a00 */
[----:B-----5:R0:W-:Y:S03]  /*00f0*/  STL [R1+0x8], R10 ;  /* 0x0000080a01007387 */ /* 0x0201e60000100800 */
[----:B------:R-:W-:-:S07]  /*0100*/  LEPC R20, `(.L_x_2) ;  /* 0x000000001014794e */ /* 0x000fce0000000000 */
[----:B0--3--:R-:W-:Y:S05]  /*0110*/  CALL.ABS.NOINC R2 ;  /* 0x0000000002007343 */ /* 0x009fea0003c00000 */
.L_x_2:
[----:B------:R-:W-:Y:S05]  /*0120*/  EXIT ;  /* 0x000000000000794d */ /* 0x000fea0003800000 */
.L_x_3:
        /* <DEDUP_REMOVED lines=13> */
.L_x_5:


//--------------------- .nv.global.init           --------------------------
	.section	.nv.global.init,"aw",@progbits
.nv.global.init:
	.type		$str,@object
	.size		$str,($str$1 - $str)
$str:
        /*0000*/ 	.byte	0x48, 0x65, 0x6c, 0x6c, 0x6f, 0x20, 0x62, 0x69, 0x74, 0x63, 0x68, 0x2c, 0x20, 0x25, 0x64, 0x2c
        /*0010*/ 	.byte	0x20, 0x25, 0x64, 0x2c, 0x20, 0x25, 0x64, 0x0a, 0x00
	.type		$str$1,@object
	.size		$str$1,(.L_1 - $str$1)
$str$1:
        /*0019*/ 	.byte	0x48, 0x65, 0x6c, 0x6c, 0x6f, 0x20, 0x77, 0x6f, 0x72, 0x6c, 0x64, 0x2c, 0x20, 0x25, 0x64, 0x2c
        /*0029*/ 	.byte	0x20, 0x25, 0x64, 0x2c, 0x20, 0x25, 0x64, 0x0a, 0x00
.L_1:


//--------------------- .nv.shared.reserved.0     --------------------------
	.section	.nv.shared.reserved.0,"aw",@nobits
	.weak		__nv_reservedSMEM_offset_0_alias
	.size		__nv_reservedSMEM_offset_0_alias, 0, 64
	.other		__nv_reservedSMEM_offset_0_alias,@"STO_CUDA_RESERVED_SHARED STV_DEFAULT"
__nv_reservedSMEM_offset_0_alias:
	.zero		0
	.zero		64


//--------------------- .nv.constant0._Z13hello_world_2v --------------------------
	.section	.nv.constant0._Z13hello_world_2v,"a",@progbits
	.sectionflags	@""
	.align	4
.nv.constant0._Z13hello_world_2v:
	.zero		896


//--------------------- .nv.constant0._Z11hello_worldv --------------------------
	.section	.nv.constant0._Z11hello_worldv,"a",@progbits
	.sectionflags	@""
	.align	4
.nv.constant0._Z11hello_worldv:
	.zero		896


//--------------------- SYMBOLS --------------------------

	.type		.nv.reservedSmem.offset0,@object
	.size		.nv.reservedSmem.offset0,0x4
	.type		vprintf,@function
